	.headerflags	@"EF_CUDA_TEXMODE_UNIFIED EF_CUDA_64BIT_ADDRESS EF_CUDA_ACCELERATORS EF_CUDA_SM90 EF_CUDA_VIRTUAL_SM(EF_CUDA_SM90)"
	.elftype	@"ET_EXEC"


//--------------------- .nv.info                  --------------------------
	.section	.nv.info,"",@"SHT_CUDA_INFO"
	.align	4


	//----- nvinfo : EIATTR_REGCOUNT
	.align		4
        /*0000*/ 	.byte	0x04, 0x2f
        /*0002*/ 	.short	(.L_3 - .L_2)
	.align		4
.L_2:
        /*0004*/ 	.word	index@(triton_poi_fused__native_batch_norm_legit_no_training_convolution_relu_36)
        /*0008*/ 	.word	0x00000016


	//----- nvinfo : EIATTR_MIN_STACK_SIZE
	.align		4
.L_3:
        /*000c*/ 	.byte	0x04, 0x12
        /*000e*/ 	.short	(.L_5 - .L_4)
	.align		4
.L_4:
        /*0010*/ 	.word	index@(triton_poi_fused__native_batch_norm_legit_no_training_convolution_relu_36)
        /*0014*/ 	.word	0x00000000


	//----- nvinfo : EIATTR_FRAME_SIZE
	.align		4
.L_5:
        /*0018*/ 	.byte	0x04, 0x11
        /*001a*/ 	.short	(.L_7 - .L_6)
	.align		4
.L_6:
        /*001c*/ 	.word	index@(triton_poi_fused__native_batch_norm_legit_no_training_convolution_relu_36)
        /*0020*/ 	.word	0x00000000


	//----- nvinfo : EIATTR_MIN_STACK_SIZE
	.align		4
.L_7:
        /*0024*/ 	.byte	0x04, 0x12
        /*0026*/ 	.short	(.L_9 - .L_8)
	.align		4
.L_8:
        /*0028*/ 	.word	index@(triton_poi_fused__native_batch_norm_legit_no_training_convolution_relu_36)
        /*002c*/ 	.word	0x00000000
.L_9:


//--------------------- .nv.info.triton_poi_fused__native_batch_norm_legit_no_training_convolution_relu_36 --------------------------
	.section	.nv.info.triton_poi_fused__native_batch_norm_legit_no_training_convolution_relu_36,"",@"SHT_CUDA_INFO"
	.sectionflags	@""
	.align	4


	//----- nvinfo : EIATTR_CUDA_API_VERSION
	.align		4
        /*0000*/ 	.byte	0x04, 0x37
        /*0002*/ 	.short	(.L_11 - .L_10)
.L_10:
        /*0004*/ 	.word	0x0000007c


	//----- nvinfo : EIATTR_KPARAM_INFO
	.align		4
.L_11:
        /*0008*/ 	.byte	0x04, 0x17
        /*000a*/ 	.short	(.L_13 - .L_12)
.L_12:
        /*000c*/ 	.word	0x00000000
        /*0010*/ 	.short	0x0007
        /*0012*/ 	.short	0x0038
        /*0014*/ 	.byte	0x00, 0xf0, 0x11, 0x00


	//----- nvinfo : EIATTR_KPARAM_INFO
	.align		4
.L_13:
        /*0018*/ 	.byte	0x04, 0x17
        /*001a*/ 	.short	(.L_15 - .L_14)
.L_14:
        /*001c*/ 	.word	0x00000000
        /*0020*/ 	.short	0x0006
        /*0022*/ 	.short	0x0030
        /*0024*/ 	.byte	0x00, 0xf4, 0x21, 0x00


	//----- nvinfo : EIATTR_KPARAM_INFO
	.align		4
.L_15:
        /*0028*/ 	.byte	0x04, 0x17
        /*002a*/ 	.short	(.L_17 - .L_16)
.L_16:
        /*002c*/ 	.word	0x00000000
        /*0030*/ 	.short	0x0005
        /*0032*/ 	.short	0x0028
        /*0034*/ 	.byte	0x00, 0xf4, 0x21, 0x00


	//----- nvinfo : EIATTR_KPARAM_INFO
	.align		4
.L_17:
        /*0038*/ 	.byte	0x04, 0x17
        /*003a*/ 	.short	(.L_19 - .L_18)
.L_18:
        /*003c*/ 	.word	0x00000000
        /*0040*/ 	.short	0x0004
        /*0042*/ 	.short	0x0020
        /*0044*/ 	.byte	0x00, 0xf4, 0x21, 0x00


	//----- nvinfo : EIATTR_KPARAM_INFO
	.align		4
.L_19:
        /*0048*/ 	.byte	0x04, 0x17
        /*004a*/ 	.short	(.L_21 - .L_20)
.L_20:
        /*004c*/ 	.word	0x00000000
        /*0050*/ 	.short	0x0003
        /*0052*/ 	.short	0x0018
        /*0054*/ 	.byte	0x00, 0xf4, 0x21, 0x00


	//----- nvinfo : EIATTR_KPARAM_INFO
	.align		4
.L_21:
        /*0058*/ 	.byte	0x04, 0x17
        /*005a*/ 	.short	(.L_23 - .L_22)
.L_22:
        /*005c*/ 	.word	0x00000000
        /*0060*/ 	.short	0x0002
        /*0062*/ 	.short	0x0010
        /*0064*/ 	.byte	0x00, 0xf4, 0x21, 0x00


	//----- nvinfo : EIATTR_KPARAM_INFO
	.align		4
.L_23:
        /*0068*/ 	.byte	0x04, 0x17
        /*006a*/ 	.short	(.L_25 - .L_24)
.L_24:
        /*006c*/ 	.word	0x00000000
        /*0070*/ 	.short	0x0001
        /*0072*/ 	.short	0x0008
        /*0074*/ 	.byte	0x00, 0xf4, 0x21, 0x00


	//----- nvinfo : EIATTR_KPARAM_INFO
	.align		4
.L_25:
        /*0078*/ 	.byte	0x04, 0x17
        /*007a*/ 	.short	(.L_27 - .L_26)
.L_26:
        /*007c*/ 	.word	0x00000000
        /*0080*/ 	.short	0x0000
        /*0082*/ 	.short	0x0000
        /*0084*/ 	.byte	0x00, 0xf4, 0x21, 0x00


	//----- nvinfo : EIATTR_SPARSE_MMA_MASK
	.align		4
.L_27:
        /*0088*/ 	.byte	0x03, 0x50
        /*008a*/ 	.short	0x0000


	//----- nvinfo : EIATTR_MAXREG_COUNT
	.align		4
        /*008c*/ 	.byte	0x03, 0x1b
        /*008e*/ 	.short	0x00ff


	//----- nvinfo : EIATTR_EXIT_INSTR_OFFSETS
	.align		4
        /*0090*/ 	.byte	0x04, 0x1c
        /*0092*/ 	.short	(.L_29 - .L_28)


	//   ....[0]....
.L_28:
        /*0094*/ 	.word	0x00000430


	//----- nvinfo : EIATTR_REQNTID
	.align		4
.L_29:
        /*0098*/ 	.byte	0x04, 0x10
        /*009a*/ 	.short	(.L_31 - .L_30)
.L_30:
        /*009c*/ 	.word	0x00000080
        /*00a0*/ 	.word	0x00000001
        /*00a4*/ 	.word	0x00000001


	//----- nvinfo : EIATTR_CBANK_PARAM_SIZE
	.align		4
.L_31:
        /*00a8*/ 	.byte	0x03, 0x19
        /*00aa*/ 	.short	0x003c


	//----- nvinfo : EIATTR_PARAM_CBANK
	.align		4
        /*00ac*/ 	.byte	0x04, 0x0a
        /*00ae*/ 	.short	(.L_33 - .L_32)
	.align		4
.L_32:
        /*00b0*/ 	.word	index@(.nv.constant0.triton_poi_fused__native_batch_norm_legit_no_training_convolution_relu_36)
        /*00b4*/ 	.short	0x0210
        /*00b6*/ 	.short	0x003c


	//----- nvinfo : EIATTR_SW_WAR
	.align		4
.L_33:
        /*00b8*/ 	.byte	0x04, 0x36
        /*00ba*/ 	.short	(.L_35 - .L_34)
.L_34:
        /*00bc*/ 	.word	0x00000008
.L_35:


//--------------------- .nv.callgraph             --------------------------
	.section	.nv.callgraph,"",@"SHT_CUDA_CALLGRAPH"
	.align	4
	.sectionentsize	8
	.align		4
        /*0000*/ 	.word	0x00000000
	.align		4
        /*0004*/ 	.word	0xffffffff
	.align		4
        /*0008*/ 	.word	0x00000000
	.align		4
        /*000c*/ 	.word	0xfffffffe
	.align		4
        /*0010*/ 	.word	0x00000000
	.align		4
        /*0014*/ 	.word	0xfffffffd
	.align		4
        /*0018*/ 	.word	0x00000000
	.align		4
        /*001c*/ 	.word	0xfffffffc


//--------------------- .nv.constant4             --------------------------
	.section	.nv.constant4,"a",@progbits
	.align	8
	.align		8
.nv.constant4:
        /*0000*/ 	.dword	_$_str
	.align		8
        /*0008*/ 	.dword	_$_str_$_2


//--------------------- .text.triton_poi_fused__native_batch_norm_legit_no_training_convolution_relu_36 --------------------------
	.section	.text.triton_poi_fused__native_batch_norm_legit_no_training_convolution_relu_36,"ax",@progbits
	.align	128
        .global         triton_poi_fused__native_batch_norm_legit_no_training_convolution_relu_36
        .type           triton_poi_fused__native_batch_norm_legit_no_training_convolution_relu_36,@function
        .size           triton_poi_fused__native_batch_norm_legit_no_training_convolution_relu_36,(.L_x_1 - triton_poi_fused__native_batch_norm_legit_no_training_convolution_relu_36)
        .other          triton_poi_fused__native_batch_norm_legit_no_training_convolution_relu_36,@"STO_CUDA_ENTRY STV_DEFAULT"
triton_poi_fused__native_batch_norm_legit_no_training_convolution_relu_36:
.text.triton_poi_fused__native_batch_norm_legit_no_training_convolution_relu_36:
[----:B------:R-:W-:Y:S01]  /*0000*/  LDC R1, c[0x0][0x28] ;  /* 0x00000a00ff017b82 */ /* 0x000fe20000000800 */
[----:B------:R-:W1:Y:S07]  /*0010*/  S2R R0, SR_TID.X ;  /* 0x0000000000007919 */ /* 0x000e6e0000002100 */
[----:B------:R-:W2:Y:S01]  /*0020*/  LDC.64 R6, c[0x0][0x228] ;  /* 0x00008a00ff067b82 */ /* 0x000ea20000000a00 */
[----:B------:R-:W-:Y:S01]  /*0030*/  ULDC.64 UR4, c[0x0][0x208] ;  /* 0x0000820000047ab9 */ /* 0x000fe20000000a00 */
[----:B------:R-:W3:Y:S06]  /*0040*/  S2R R5, SR_CTAID.X ;  /* 0x0000000000057919 */ /* 0x000eec0000002500 */
[----:B------:R-:W4:Y:S08]  /*0050*/  LDC.64 R12, c[0x0][0x218] ;  /* 0x00008600ff0c7b82 */ /* 0x000f300000000a00 */
[----:B------:R-:W5:Y:S08]  /*0060*/  LDC.64 R14, c[0x0][0x220] ;  /* 0x00008800ff0e7b82 */ /* 0x000f700000000a00 */
[----:B------:R-:W5:Y:S01]  /*0070*/  LDC.64 R10, c[0x0][0x238] ;  /* 0x00008e00ff0a7b82 */ /* 0x000f620000000a00 */
[----:B-1----:R-:W-:-:S07]  /*0080*/  SHF.L.U32 R0, R0, 0x1, RZ ;  /* 0x0000000100007819 */ /* 0x002fce00000006ff */
[----:B------:R-:W1:Y:S01]  /*0090*/  LDC.64 R16, c[0x0][0x230] ;  /* 0x00008c00ff107b82 */ /* 0x000e620000000a00 */
[----:B---3--:R-:W-:Y:S02]  /*00a0*/  SHF.R.S32.HI R3, RZ, 0x17, R5 ;  /* 0x00000017ff037819 */ /* 0x008fe40000011405 */
[----:B------:R-:W-:Y:S02]  /*00b0*/  LOP3.LUT R0, R0, 0xfe, RZ, 0xc0, !PT ;  /* 0x000000fe00007812 */ /* 0x000fe400078ec0ff */
[----:B------:R-:W-:Y:S02]  /*00c0*/  SGXT R3, R3, 0x1 ;  /* 0x000000010303781a */ /* 0x000fe40000000200 */
[----:B------:R-:W-:-:S04]  /*00d0*/  LEA R0, R5, R0, 0x8 ;  /* 0x0000000005007211 */ /* 0x000fc800078e40ff */
[----:B------:R-:W-:-:S04]  /*00e0*/  LEA.HI R3, R3, R0, RZ, 0x4 ;  /* 0x0000000003037211 */ /* 0x000fc800078f20ff */
[----:B------:R-:W-:-:S04]  /*00f0*/  LOP3.LUT R3, R3, 0xfffffff0, RZ, 0xc0, !PT ;  /* 0xfffffff003037812 */ /* 0x000fc800078ec0ff */
[----:B------:R-:W-:Y:S02]  /*0100*/  IADD3 R8, R0, -R3, RZ ;  /* 0x8000000300087210 */ /* 0x000fe40007ffe0ff */
[----:B------:R-:W3:Y:S03]  /*0110*/  LDC.64 R2, c[0x0][0x210] ;  /* 0x00008400ff027b82 */ /* 0x000ee60000000a00 */
[----:B--2---:R-:W-:-:S06]  /*0120*/  IMAD.WIDE R6, R8, 0x4, R6 ;  /* 0x0000000408067825 */ /* 0x004fcc00078e0206 */
[----:B------:R-:W2:Y:S01]  /*0130*/  LDG.E.EL.64 R6, desc[UR4][R6.64] ;  /* 0x0000000406067981 */ /* 0x000ea2000c2e1b00 */
[----:B----4-:R-:W-:-:S04]  /*0140*/  IMAD.WIDE R12, R8, 0x4, R12 ;  /* 0x00000004080c7825 */ /* 0x010fc800078e020c */
[C---:B-----5:R-:W-:Y:S02]  /*0150*/  IMAD.WIDE R14, R8.reuse, 0x4, R14 ;  /* 0x00000004080e7825 */ /* 0x060fe400078e020e */
[----:B------:R-:W4:Y:S02]  /*0160*/  LDG.E.EL.64 R12, desc[UR4][R12.64] ;  /* 0x000000040c0c7981 */ /* 0x000f24000c2e1b00 */
[----:B0-----:R-:W-:Y:S02]  /*0170*/  IMAD.WIDE R10, R8, 0x4, R10 ;  /* 0x00000004080a7825 */ /* 0x001fe400078e020a */
[----:B------:R-:W5:Y:S02]  /*0180*/  LDG.E.EL.64 R14, desc[UR4][R14.64] ;  /* 0x000000040e0e7981 */ /* 0x000f64000c2e1b00 */
[----:B---3--:R-:W-:Y:S02]  /*0190*/  IMAD.WIDE R2, R0, 0x4, R2 ;  /* 0x0000000400027825 */ /* 0x008fe400078e0202 */
[----:B------:R-:W3:Y:S04]  /*01a0*/  LDG.E.EL.64 R10, desc[UR4][R10.64] ;  /* 0x000000040a0a7981 */ /* 0x000ee8000c2e1b00 */
[----:B------:R-:W4:Y:S01]  /*01b0*/  LDG.E.64 R4, desc[UR4][R2.64] ;  /* 0x0000000402047981 */ /* 0x000f22000c1e1b00 */
[----:B-1----:R-:W-:-:S05]  /*01c0*/  IMAD.WIDE R16, R8, 0x4, R16 ;  /* 0x0000000408107825 */ /* 0x002fca00078e0210 */
[----:B------:R0:W3:Y:S02]  /*01d0*/  LDG.E.EL.64 R8, desc[UR4][R16.64] ;  /* 0x0000000410087981 */ /* 0x0000e4000c2e1b00 */
[----:B0-----:R-:W-:Y:S01]  /*01e0*/  HFMA2.MMA R16, -RZ, RZ, 1.625, 0 ;  /* 0x3e800000ff107435 */ /* 0x001fe200000001ff */
[----:B--2---:R-:W-:Y:S01]  /*01f0*/  FADD R6, R6, 9.9999997473787516356e-06 ;  /* 0x3727c5ac06067421 */ /* 0x004fe20000000000 */
[----:B------:R-:W-:-:S03]  /*0200*/  FADD R7, R7, 9.9999997473787516356e-06 ;  /* 0x3727c5ac07077421 */ /* 0x000fc60000000000 */
[----:B------:R-:W0:Y:S08]  /*0210*/  MUFU.SQRT R18, R6 ;  /* 0x0000000600127308 */ /* 0x000e300000002000 */
[----:B------:R1:W2:Y:S01]  /*0220*/  MUFU.SQRT R19, R7 ;  /* 0x0000000700137308 */ /* 0x0002a20000002000 */
[C---:B0-----:R-:W-:Y:S02]  /*0230*/  FSETP.GT.AND P0, PT, R18.reuse, 8.50705917302346158658e+37, PT ;  /* 0x7e8000001200780b */ /* 0x041fe40003f04000 */
[----:B------:R-:W-:Y:S01]  /*0240*/  FSETP.GEU.AND P2, PT, R18, 1.175494350822287508e-38, PT ;  /* 0x008000001200780b */ /* 0x000fe20003f4e000 */
[----:B-1----:R-:W0:Y:S01]  /*0250*/  LDC.64 R6, c[0x0][0x240] ;  /* 0x00009000ff067b82 */ /* 0x002e220000000a00 */
[----:B--2---:R-:W-:-:S02]  /*0260*/  FSETP.GT.AND P1, PT, R19, 8.50705917302346158658e+37, PT ;  /* 0x7e8000001300780b */ /* 0x004fc40003f24000 */
[----:B------:R-:W-:-:S07]  /*0270*/  FSETP.GEU.AND P3, PT, R19, 1.175494350822287508e-38, PT ;  /* 0x008000001300780b */ /* 0x000fce0003f6e000 */
[----:B------:R-:W-:-:S04]  /*0280*/  @P0 FMUL R18, R18, 0.25 ;  /* 0x3e80000012120820 */ /* 0x000fc80000400000 */
[----:B------:R-:W-:Y:S01]  /*0290*/  @!P2 FMUL R18, R18, 16777216 ;  /* 0x4b8000001212a820 */ /* 0x000fe20000400000 */
[----:B------:R-:W-:-:S04]  /*02a0*/  @P1 FMUL R19, R19, 0.25 ;  /* 0x3e80000013131820 */ /* 0x000fc80000400000 */
[----:B------:R-:W-:Y:S01]  /*02b0*/  @!P3 FMUL R19, R19, 16777216 ;  /* 0x4b8000001313b820 */ /* 0x000fe20000400000 */
[----:B------:R-:W1:Y:S01]  /*02c0*/  MUFU.RCP R18, R18 ;  /* 0x0000001200127308 */ /* 0x000e620000001000 */
[----:B------:R-:W-:-:S07]  /*02d0*/  FSEL R17, R16, 1, P0 ;  /* 0x3f80000010117808 */ /* 0x000fce0000000000 */
[----:B------:R-:W2:Y:S01]  /*02e0*/  MUFU.RCP R19, R19 ;  /* 0x0000001300137308 */ /* 0x000ea20000001000 */
[----:B------:R-:W-:Y:S01]  /*02f0*/  FSEL R16, R16, 1, P1 ;  /* 0x3f80000010107808 */ /* 0x000fe20000800000 */
[----:B------:R-:W-:Y:S01]  /*0300*/  @!P2 FMUL R17, R17, 16777216 ;  /* 0x4b8000001111a820 */ /* 0x000fe20000400000 */
[----:B----4-:R-:W-:Y:S01]  /*0310*/  FADD R4, R4, R12 ;  /* 0x0000000c04047221 */ /* 0x010fe20000000000 */
[----:B------:R-:W-:Y:S02]  /*0320*/  FADD R5, R5, R13 ;  /* 0x0000000d05057221 */ /* 0x000fe40000000000 */
[----:B------:R-:W-:Y:S01]  /*0330*/  @!P3 FMUL R16, R16, 16777216 ;  /* 0x4b8000001010b820 */ /* 0x000fe20000400000 */
[----:B-1----:R-:W-:Y:S01]  /*0340*/  FMUL R17, R18, R17 ;  /* 0x0000001112117220 */ /* 0x002fe20000400000 */
[----:B-----5:R-:W-:Y:S01]  /*0350*/  FADD R14, -R14, R4 ;  /* 0x000000040e0e7221 */ /* 0x020fe20000000100 */
[----:B------:R-:W-:Y:S01]  /*0360*/  FADD R15, -R15, R5 ;  /* 0x000000050f0f7221 */ /* 0x000fe20000000100 */
[----:B--2---:R-:W-:-:S02]  /*0370*/  FMUL R16, R19, R16 ;  /* 0x0000001013107220 */ /* 0x004fc40000400000 */
[----:B------:R-:W-:Y:S02]  /*0380*/  FMUL R17, R14, R17 ;  /* 0x000000110e117220 */ /* 0x000fe40000400000 */
[----:B------:R-:W-:Y:S02]  /*0390*/  FMUL R16, R15, R16 ;  /* 0x000000100f107220 */ /* 0x000fe40000400000 */
[----:B---3--:R-:W-:Y:S02]  /*03a0*/  FFMA R8, R8, R17, R10 ;  /* 0x0000001108087223 */ /* 0x008fe4000000000a */
[----:B------:R-:W-:-:S03]  /*03b0*/  FFMA R9, R9, R16, R11 ;  /* 0x0000001009097223 */ /* 0x000fc6000000000b */
[----:B------:R-:W-:Y:S02]  /*03c0*/  FSETP.GEU.AND P0, PT, R8, RZ, PT ;  /* 0x000000ff0800720b */ /* 0x000fe40003f0e000 */
[C---:B------:R-:W-:Y:S01]  /*03d0*/  FSETP.GEU.AND P1, PT, R9.reuse, RZ, PT ;  /* 0x000000ff0900720b */ /* 0x040fe20003f2e000 */
[----:B0-----:R-:W-:Y:S01]  /*03e0*/  IMAD.WIDE R6, R0, 0x4, R6 ;  /* 0x0000000400067825 */ /* 0x001fe200078e0206 */
[----:B------:R-:W-:Y:S02]  /*03f0*/  FSEL R8, R8, RZ, P0 ;  /* 0x000000ff08087208 */ /* 0x000fe40000000000 */
[----:B------:R-:W-:Y:S01]  /*0400*/  FSEL R9, R9, RZ, P1 ;  /* 0x000000ff09097208 */ /* 0x000fe20000800000 */
[----:B------:R-:W-:Y:S04]  /*0410*/  STG.E.64 desc[UR4][R2.64], R4 ;  /* 0x0000000402007986 */ /* 0x000fe8000c101b04 */
[----:B------:R-:W-:Y:S01]  /*0420*/  STG.E.64 desc[UR4][R6.64], R8 ;  /* 0x0000000806007986 */ /* 0x000fe2000c101b04 */
[----:B------:R-:W-:Y:S05]  /*0430*/  EXIT ;  /* 0x000000000000794d */ /* 0x000fea0003800000 */
.L_x_0:
[----:B------:R-:W-:-:S00]  /*0440*/  BRA `(.L_x_0) ;  /* 0xfffffffc00fc7947 */ /* 0x000fc0000383ffff */
[----:B------:R-:W-:-:S00]  /*0450*/  NOP ;  /* 0x0000000000007918 */ /* 0x000fc00000000000 */
        /* <DEDUP_REMOVED lines=10> */
.L_x_1:


//--------------------- .nv.global.init           --------------------------
	.section	.nv.global.init,"aw",@progbits
.nv.global.init:
	.type		_$_str,@object
	.size		_$_str,(_$_str_$_2 - _$_str)
_$_str:
        /*0000*/ 	.byte	0x5f, 0x5f, 0x43, 0x55, 0x44, 0x41, 0x5f, 0x46, 0x54, 0x5a, 0x00
	.type		_$_str_$_2,@object
	.size		_$_str_$_2,(.L_1 - _$_str_$_2)
_$_str_$_2:
        /*000b*/ 	.byte	0x5f, 0x5f, 0x43, 0x55, 0x44, 0x41, 0x5f, 0x50, 0x52, 0x45, 0x43, 0x5f, 0x53, 0x51, 0x52, 0x54
        /*001b*/ 	.byte	0x00
.L_1:


//--------------------- .nv.constant0.triton_poi_fused__native_batch_norm_legit_no_training_convolution_relu_36 --------------------------
	.section	.nv.constant0.triton_poi_fused__native_batch_norm_legit_no_training_convolution_relu_36,"a",@progbits
	.sectionflags	@""
	.align	4
.nv.constant0.triton_poi_fused__native_batch_norm_legit_no_training_convolution_relu_36:
	.zero		588
